	.headerflags	@"EF_CUDA_TEXMODE_UNIFIED EF_CUDA_64BIT_ADDRESS EF_CUDA_ACCELERATORS EF_CUDA_SM90 EF_CUDA_VIRTUAL_SM(EF_CUDA_SM90)"
	.elftype	@"ET_EXEC"


//--------------------- .nv.info                  --------------------------
	.section	.nv.info,"",@"SHT_CUDA_INFO"
	.align	4


	//----- nvinfo : EIATTR_REGCOUNT
	.align		4
        /*0000*/ 	.byte	0x04, 0x2f
        /*0002*/ 	.short	(.L_1 - .L_0)
	.align		4
.L_0:
        /*0004*/ 	.word	index@(triton_poi_fused__unsafe_index_add_mul_sub_30)
        /*0008*/ 	.word	0x0000001e


	//----- nvinfo : EIATTR_MIN_STACK_SIZE
	.align		4
.L_1:
        /*000c*/ 	.byte	0x04, 0x12
        /*000e*/ 	.short	(.L_3 - .L_2)
	.align		4
.L_2:
        /*0010*/ 	.word	index@(triton_poi_fused__unsafe_index_add_mul_sub_30)
        /*0014*/ 	.word	0x00000000


	//----- nvinfo : EIATTR_FRAME_SIZE
	.align		4
.L_3:
        /*0018*/ 	.byte	0x04, 0x11
        /*001a*/ 	.short	(.L_5 - .L_4)
	.align		4
.L_4:
        /*001c*/ 	.word	index@(triton_poi_fused__unsafe_index_add_mul_sub_30)
        /*0020*/ 	.word	0x00000000


	//----- nvinfo : EIATTR_MIN_STACK_SIZE
	.align		4
.L_5:
        /*0024*/ 	.byte	0x04, 0x12
        /*0026*/ 	.short	(.L_7 - .L_6)
	.align		4
.L_6:
        /*0028*/ 	.word	index@(triton_poi_fused__unsafe_index_add_mul_sub_30)
        /*002c*/ 	.word	0x00000000
.L_7:


//--------------------- .nv.info.triton_poi_fused__unsafe_index_add_mul_sub_30 --------------------------
	.section	.nv.info.triton_poi_fused__unsafe_index_add_mul_sub_30,"",@"SHT_CUDA_INFO"
	.sectionflags	@""
	.align	4


	//----- nvinfo : EIATTR_CUDA_API_VERSION
	.align		4
        /*0000*/ 	.byte	0x04, 0x37
        /*0002*/ 	.short	(.L_9 - .L_8)
.L_8:
        /*0004*/ 	.word	0x0000007c


	//----- nvinfo : EIATTR_KPARAM_INFO
	.align		4
.L_9:
        /*0008*/ 	.byte	0x04, 0x17
        /*000a*/ 	.short	(.L_11 - .L_10)
.L_10:
        /*000c*/ 	.word	0x00000000
        /*0010*/ 	.short	0x0008
        /*0012*/ 	.short	0x0040
        /*0014*/ 	.byte	0x00, 0xf0, 0x11, 0x00


	//----- nvinfo : EIATTR_KPARAM_INFO
	.align		4
.L_11:
        /*0018*/ 	.byte	0x04, 0x17
        /*001a*/ 	.short	(.L_13 - .L_12)
.L_12:
        /*001c*/ 	.word	0x00000000
        /*0020*/ 	.short	0x0007
        /*0022*/ 	.short	0x0038
        /*0024*/ 	.byte	0x00, 0xf4, 0x21, 0x00


	//----- nvinfo : EIATTR_KPARAM_INFO
	.align		4
.L_13:
        /*0028*/ 	.byte	0x04, 0x17
        /*002a*/ 	.short	(.L_15 - .L_14)
.L_14:
        /*002c*/ 	.word	0x00000000
        /*0030*/ 	.short	0x0006
        /*0032*/ 	.short	0x0030
        /*0034*/ 	.byte	0x00, 0xf4, 0x21, 0x00


	//----- nvinfo : EIATTR_KPARAM_INFO
	.align		4
.L_15:
        /*0038*/ 	.byte	0x04, 0x17
        /*003a*/ 	.short	(.L_17 - .L_16)
.L_16:
        /*003c*/ 	.word	0x00000000
        /*0040*/ 	.short	0x0005
        /*0042*/ 	.short	0x0028
        /*0044*/ 	.byte	0x00, 0xf4, 0x21, 0x00


	//----- nvinfo : EIATTR_KPARAM_INFO
	.align		4
.L_17:
        /*0048*/ 	.byte	0x04, 0x17
        /*004a*/ 	.short	(.L_19 - .L_18)
.L_18:
        /*004c*/ 	.word	0x00000000
        /*0050*/ 	.short	0x0004
        /*0052*/ 	.short	0x0020
        /*0054*/ 	.byte	0x00, 0xf4, 0x21, 0x00


	//----- nvinfo : EIATTR_KPARAM_INFO
	.align		4
.L_19:
        /*0058*/ 	.byte	0x04, 0x17
        /*005a*/ 	.short	(.L_21 - .L_20)
.L_20:
        /*005c*/ 	.word	0x00000000
        /*0060*/ 	.short	0x0003
        /*0062*/ 	.short	0x0018
        /*0064*/ 	.byte	0x00, 0xf4, 0x21, 0x00


	//----- nvinfo : EIATTR_KPARAM_INFO
	.align		4
.L_21:
        /*0068*/ 	.byte	0x04, 0x17
        /*006a*/ 	.short	(.L_23 - .L_22)
.L_22:
        /*006c*/ 	.word	0x00000000
        /*0070*/ 	.short	0x0002
        /*0072*/ 	.short	0x0010
        /*0074*/ 	.byte	0x00, 0xf4, 0x21, 0x00


	//----- nvinfo : EIATTR_KPARAM_INFO
	.align		4
.L_23:
        /*0078*/ 	.byte	0x04, 0x17
        /*007a*/ 	.short	(.L_25 - .L_24)
.L_24:
        /*007c*/ 	.word	0x00000000
        /*0080*/ 	.short	0x0001
        /*0082*/ 	.short	0x0008
        /*0084*/ 	.byte	0x00, 0xf4, 0x21, 0x00


	//----- nvinfo : EIATTR_KPARAM_INFO
	.align		4
.L_25:
        /*0088*/ 	.byte	0x04, 0x17
        /*008a*/ 	.short	(.L_27 - .L_26)
.L_26:
        /*008c*/ 	.word	0x00000000
        /*0090*/ 	.short	0x0000
        /*0092*/ 	.short	0x0000
        /*0094*/ 	.byte	0x00, 0xf4, 0x21, 0x00


	//----- nvinfo : EIATTR_SPARSE_MMA_MASK
	.align		4
.L_27:
        /*0098*/ 	.byte	0x03, 0x50
        /*009a*/ 	.short	0x0000


	//----- nvinfo : EIATTR_MAXREG_COUNT
	.align		4
        /*009c*/ 	.byte	0x03, 0x1b
        /*009e*/ 	.short	0x00ff


	//----- nvinfo : EIATTR_EXIT_INSTR_OFFSETS
	.align		4
        /*00a0*/ 	.byte	0x04, 0x1c
        /*00a2*/ 	.short	(.L_29 - .L_28)


	//   ....[0]....
.L_28:
        /*00a4*/ 	.word	0x000007a0


	//----- nvinfo : EIATTR_REQNTID
	.align		4
.L_29:
        /*00a8*/ 	.byte	0x04, 0x10
        /*00aa*/ 	.short	(.L_31 - .L_30)
.L_30:
        /*00ac*/ 	.word	0x00000100
        /*00b0*/ 	.word	0x00000001
        /*00b4*/ 	.word	0x00000001


	//----- nvinfo : EIATTR_CBANK_PARAM_SIZE
	.align		4
.L_31:
        /*00b8*/ 	.byte	0x03, 0x19
        /*00ba*/ 	.short	0x0044


	//----- nvinfo : EIATTR_PARAM_CBANK
	.align		4
        /*00bc*/ 	.byte	0x04, 0x0a
        /*00be*/ 	.short	(.L_33 - .L_32)
	.align		4
.L_32:
        /*00c0*/ 	.word	index@(.nv.constant0.triton_poi_fused__unsafe_index_add_mul_sub_30)
        /*00c4*/ 	.short	0x0210
        /*00c6*/ 	.short	0x0044


	//----- nvinfo : EIATTR_SW_WAR
	.align		4
.L_33:
        /*00c8*/ 	.byte	0x04, 0x36
        /*00ca*/ 	.short	(.L_35 - .L_34)
.L_34:
        /*00cc*/ 	.word	0x00000008
.L_35:


//--------------------- .nv.callgraph             --------------------------
	.section	.nv.callgraph,"",@"SHT_CUDA_CALLGRAPH"
	.align	4
	.sectionentsize	8
	.align		4
        /*0000*/ 	.word	0x00000000
	.align		4
        /*0004*/ 	.word	0xffffffff
	.align		4
        /*0008*/ 	.word	0x00000000
	.align		4
        /*000c*/ 	.word	0xfffffffe
	.align		4
        /*0010*/ 	.word	0x00000000
	.align		4
        /*0014*/ 	.word	0xfffffffd
	.align		4
        /*0018*/ 	.word	0x00000000
	.align		4
        /*001c*/ 	.word	0xfffffffc


//--------------------- .text.triton_poi_fused__unsafe_index_add_mul_sub_30 --------------------------
	.section	.text.triton_poi_fused__unsafe_index_add_mul_sub_30,"ax",@progbits
	.align	128
        .global         triton_poi_fused__unsafe_index_add_mul_sub_30
        .type           triton_poi_fused__unsafe_index_add_mul_sub_30,@function
        .size           triton_poi_fused__unsafe_index_add_mul_sub_30,(.L_x_1 - triton_poi_fused__unsafe_index_add_mul_sub_30)
        .other          triton_poi_fused__unsafe_index_add_mul_sub_30,@"STO_CUDA_ENTRY STV_DEFAULT"
triton_poi_fused__unsafe_index_add_mul_sub_30:
.text.triton_poi_fused__unsafe_index_add_mul_sub_30:
[----:B------:R-:W-:Y:S01]  /*0000*/  LDC R1, c[0x0][0x28] ;  /* 0x00000a00ff017b82 */ /* 0x000fe20000000800 */
[----:B------:R-:W1:Y:S07]  /*0010*/  S2R R2, SR_TID.X ;  /* 0x0000000000027919 */ /* 0x000e6e0000002100 */
[----:B------:R-:W2:Y:S01]  /*0020*/  LDC.64 R16, c[0x0][0x218] ;  /* 0x00008600ff107b82 */ /* 0x000ea20000000a00 */
[----:B------:R-:W-:Y:S01]  /*0030*/  ULDC.64 UR4, c[0x0][0x208] ;  /* 0x0000820000047ab9 */ /* 0x000fe20000000a00 */
[----:B------:R-:W-:Y:S01]  /*0040*/  ULDC.64 UR6, c[0x0][0x228] ;  /* 0x00008a0000067ab9 */ /* 0x000fe20000000a00 */
[----:B------:R-:W3:Y:S05]  /*0050*/  S2R R0, SR_CTAID.X ;  /* 0x0000000000007919 */ /* 0x000eea0000002500 */
[----:B------:R-:W4:Y:S01]  /*0060*/  LDC.64 R12, c[0x0][0x220] ;  /* 0x00008800ff0c7b82 */ /* 0x000f220000000a00 */
[----:B-1----:R-:W-:-:S05]  /*0070*/  IMAD.SHL.U32 R2, R2, 0x2, RZ ;  /* 0x0000000202027824 */ /* 0x002fca00078e00ff */
[----:B------:R-:W-:-:S05]  /*0080*/  LOP3.LUT R3, R2, 0x1fe, RZ, 0xc0, !PT ;  /* 0x000001fe02037812 */ /* 0x000fca00078ec0ff */
[----:B---3--:R-:W-:-:S05]  /*0090*/  IMAD R4, R0, 0x200, R3 ;  /* 0x0000020000047824 */ /* 0x008fca00078e0203 */
[----:B------:R-:W-:-:S04]  /*00a0*/  SHF.R.S32.HI R3, RZ, 0x1f, R4 ;  /* 0x0000001fff037819 */ /* 0x000fc80000011404 */
[----:B------:R-:W-:-:S04]  /*00b0*/  LEA.HI R6, R3, R4, RZ, 0x6 ;  /* 0x0000000403067211 */ /* 0x000fc800078f30ff */
[----:B------:R-:W-:Y:S02]  /*00c0*/  SHF.R.S32.HI R5, RZ, 0x6, R6 ;  /* 0x00000006ff057819 */ /* 0x000fe40000011406 */
[----:B------:R-:W-:Y:S02]  /*00d0*/  LOP3.LUT R7, R6, 0xffffffc0, RZ, 0xc0, !PT ;  /* 0xffffffc006077812 */ /* 0x000fe400078ec0ff */
[----:B------:R-:W-:-:S04]  /*00e0*/  LEA.HI R2, R5, R5, RZ, 0x6 ;  /* 0x0000000505027211 */ /* 0x000fc800078f30ff */
[----:B------:R-:W-:Y:S02]  /*00f0*/  LOP3.LUT R8, R2, 0xffffffc0, RZ, 0xc0, !PT ;  /* 0xffffffc002087812 */ /* 0x000fe400078ec0ff */
[----:B------:R-:W1:Y:S03]  /*0100*/  LDC.64 R2, c[0x0][0x240] ;  /* 0x00009000ff027b82 */ /* 0x000e660000000a00 */
[----:B------:R-:W-:-:S04]  /*0110*/  IMAD.IADD R5, R5, 0x1, -R8 ;  /* 0x0000000105057824 */ /* 0x000fc800078e0a08 */
[----:B--2---:R-:W-:Y:S01]  /*0120*/  IMAD.WIDE R16, R5, 0x8, R16 ;  /* 0x0000000805107825 */ /* 0x004fe200078e0210 */
[----:B------:R-:W2:Y:S05]  /*0130*/  LDC.64 R8, c[0x0][0x230] ;  /* 0x00008c00ff087b82 */ /* 0x000eaa0000000a00 */
[----:B------:R-:W3:Y:S01]  /*0140*/  LDG.E.EL.64 R16, desc[UR4][R16.64] ;  /* 0x0000000410107981 */ /* 0x000ee2000c2e1b00 */
[----:B------:R-:W-:-:S04]  /*0150*/  IMAD.IADD R6, R4, 0x1, -R7 ;  /* 0x0000000104067824 */ /* 0x000fc800078e0a07 */
[----:B----4-:R-:W-:-:S04]  /*0160*/  IMAD.WIDE R12, R6, 0x8, R12 ;  /* 0x00000008060c7825 */ /* 0x010fc800078e020c */
[----:B-1----:R-:W-:Y:S02]  /*0170*/  IMAD.WIDE R2, R5, 0x8, R2 ;  /* 0x0000000805027825 */ /* 0x002fe400078e0202 */
[----:B------:R-:W4:Y:S04]  /*0180*/  LDG.E.EL.128 R12, desc[UR4][R12.64] ;  /* 0x000000040c0c7981 */ /* 0x000f28000c2e1d00 */
[----:B------:R-:W5:Y:S01]  /*0190*/  LDG.E.EL.64 R2, desc[UR4][R2.64] ;  /* 0x0000000402027981 */ /* 0x000f62000c2e1b00 */
[----:B--2---:R-:W-:-:S06]  /*01a0*/  IMAD.WIDE R8, R6, 0x8, R8 ;  /* 0x0000000806087825 */ /* 0x004fcc00078e0208 */
[----:B------:R-:W2:Y:S01]  /*01b0*/  LDG.E.EL.128 R8, desc[UR4][R8.64] ;  /* 0x0000000408087981 */ /* 0x000ea2000c2e1d00 */
[----:B------:R-:W-:Y:S02]  /*01c0*/  SHF.R.S32.HI R0, RZ, 0x16, R0 ;  /* 0x00000016ff007819 */ /* 0x000fe40000011400 */
[----:B---3--:R-:W-:-:S04]  /*01d0*/  SHF.R.U32.HI R7, RZ, 0x1a, R17 ;  /* 0x0000001aff077819 */ /* 0x008fc80000011611 */
[----:B------:R-:W-:-:S04]  /*01e0*/  LOP3.LUT R7, R7, 0x20, RZ, 0xc0, !PT ;  /* 0x0000002007077812 */ /* 0x000fc800078ec0ff */
[----:B------:R-:W-:Y:S02]  /*01f0*/  IADD3 R16, P0, R16, R7, RZ ;  /* 0x0000000710107210 */ /* 0x000fe40007f1e0ff */
[----:B----4-:R-:W-:-:S03]  /*0200*/  SHF.R.U32.HI R18, RZ, 0x18, R13 ;  /* 0x00000018ff127819 */ /* 0x010fc6000001160d */
[----:B------:R-:W-:Y:S01]  /*0210*/  IMAD.X R17, RZ, RZ, R17, P0 ;  /* 0x000000ffff117224 */ /* 0x000fe200000e0611 */
[----:B------:R-:W-:Y:S02]  /*0220*/  LEA R21, P0, R12, UR6, 0x2 ;  /* 0x000000060c157c11 */ /* 0x000fe4000f8010ff */
[----:B------:R-:W-:Y:S02]  /*0230*/  LOP3.LUT R18, R18, 0x80, RZ, 0xc0, !PT ;  /* 0x0000008012127812 */ /* 0x000fe400078ec0ff */
[----:B-----5:R-:W-:Y:S02]  /*0240*/  SHF.R.U32.HI R19, RZ, 0x1a, R3 ;  /* 0x0000001aff137819 */ /* 0x020fe40000011603 */
[----:B------:R-:W-:Y:S02]  /*0250*/  LEA.HI.X R13, R12, UR7, R13, 0x2, P0 ;  /* 0x000000070c0d7c11 */ /* 0x000fe400080f140d */
[----:B------:R-:W-:Y:S02]  /*0260*/  SHF.R.U32.HI R12, RZ, 0x18, R15 ;  /* 0x00000018ff0c7819 */ /* 0x000fe4000001160f */
[----:B------:R-:W-:-:S02]  /*0270*/  LOP3.LUT R19, R19, 0x20, RZ, 0xc0, !PT ;  /* 0x0000002013137812 */ /* 0x000fc400078ec0ff */
[----:B------:R-:W-:Y:S02]  /*0280*/  LEA R7, P1, R14, UR6, 0x2 ;  /* 0x000000060e077c11 */ /* 0x000fe4000f8210ff */
[----:B------:R-:W-:Y:S02]  /*0290*/  LOP3.LUT R12, R12, 0x80, RZ, 0xc0, !PT ;  /* 0x000000800c0c7812 */ /* 0x000fe400078ec0ff */
[----:B------:R-:W-:Y:S02]  /*02a0*/  IADD3 R18, P0, R18, R21, RZ ;  /* 0x0000001512127210 */ /* 0x000fe40007f1e0ff */
[----:B------:R-:W-:Y:S02]  /*02b0*/  IADD3 R2, P2, R2, R19, RZ ;  /* 0x0000001302027210 */ /* 0x000fe40007f5e0ff */
[----:B------:R-:W-:Y:S02]  /*02c0*/  LEA.HI.X R15, R14, UR7, R15, 0x2, P1 ;  /* 0x000000070e0f7c11 */ /* 0x000fe400088f140f */
[----:B------:R-:W-:Y:S01]  /*02d0*/  SGXT R19, R0, 0x1 ;  /* 0x000000010013781a */ /* 0x000fe20000000200 */
[----:B------:R-:W-:Y:S01]  /*02e0*/  IMAD.X R3, RZ, RZ, R3, P2 ;  /* 0x000000ffff037224 */ /* 0x000fe200010e0603 */
[----:B------:R-:W-:Y:S01]  /*02f0*/  IADD3 R12, P1, R12, R7, RZ ;  /* 0x000000070c0c7210 */ /* 0x000fe20007f3e0ff */
[----:B------:R-:W-:Y:S01]  /*0300*/  IMAD.X R7, RZ, RZ, R13, P0 ;  /* 0x000000ffff077224 */ /* 0x000fe200000e060d */
[C---:B------:R-:W-:Y:S01]  /*0310*/  SHF.L.U64.HI R0, R16.reuse, 0x7, R17 ;  /* 0x0000000710007819 */ /* 0x040fe20000010211 */
[----:B------:R-:W-:Y:S01]  /*0320*/  IMAD.SHL.U32 R16, R16, 0x80, RZ ;  /* 0x0000008010107824 */ /* 0x000fe200078e00ff */
[----:B------:R-:W-:Y:S01]  /*0330*/  LEA.HI R19, R19, R4, RZ, 0xc ;  /* 0x0000000413137211 */ /* 0x000fe200078f60ff */
[C---:B------:R-:W-:Y:S01]  /*0340*/  IMAD.SHL.U32 R13, R2.reuse, 0x80, RZ ;  /* 0x00000080020d7824 */ /* 0x040fe200078e00ff */
[----:B------:R-:W-:Y:S01]  /*0350*/  SHF.L.U64.HI R22, R2, 0x7, R3 ;  /* 0x0000000702167819 */ /* 0x000fe20000010203 */
[----:B------:R-:W-:Y:S01]  /*0360*/  IMAD.X R15, RZ, RZ, R15, P1 ;  /* 0x000000ffff0f7224 */ /* 0x000fe200008e060f */
[----:B------:R-:W-:-:S02]  /*0370*/  IADD3 R24, P0, R16, R18, RZ ;  /* 0x0000001210187210 */ /* 0x000fc40007f1e0ff */
[----:B------:R-:W-:Y:S02]  /*0380*/  IADD3 R18, P2, R13, R18, RZ ;  /* 0x000000120d127210 */ /* 0x000fe40007f5e0ff */
[----:B------:R-:W-:Y:S02]  /*0390*/  SHF.R.S32.HI R23, RZ, 0xc, R19 ;  /* 0x0000000cff177819 */ /* 0x000fe40000011413 */
[----:B------:R-:W-:Y:S01]  /*03a0*/  IADD3 R20, P1, R12, R16, RZ ;  /* 0x000000100c147210 */ /* 0x000fe20007f3e0ff */
[----:B------:R-:W-:Y:S01]  /*03b0*/  IMAD.X R19, R22, 0x1, R7, P2 ;  /* 0x0000000116137824 */ /* 0x000fe200010e0607 */
[----:B--2---:R-:W-:Y:S01]  /*03c0*/  SHF.R.U32.HI R26, RZ, 0x18, R9 ;  /* 0x00000018ff1a7819 */ /* 0x004fe20000011609 */
[----:B------:R-:W-:Y:S01]  /*03d0*/  IMAD.SHL.U32 R23, R23, 0x400, RZ ;  /* 0x0000040017177824 */ /* 0x000fe200078e00ff */
[----:B------:R-:W-:Y:S01]  /*03e0*/  SHF.R.U32.HI R14, RZ, 0x18, R11 ;  /* 0x00000018ff0e7819 */ /* 0x000fe2000001160b */
[----:B------:R-:W-:Y:S01]  /*03f0*/  IMAD.X R21, R15, 0x1, R0, P1 ;  /* 0x000000010f157824 */ /* 0x000fe200008e0600 */
[----:B------:R-:W-:Y:S01]  /*0400*/  IADD3.X R25, R0, R7, RZ, P0, !PT ;  /* 0x0000000700197210 */ /* 0x000fe200007fe4ff */
[----:B------:R-:W-:Y:S01]  /*0410*/  IMAD.WIDE R18, R23, 0x4, R18 ;  /* 0x0000000417127825 */ /* 0x000fe200078e0212 */
[----:B------:R-:W-:-:S03]  /*0420*/  LEA R17, P1, R10, UR6, 0x2 ;  /* 0x000000060a117c11 */ /* 0x000fc6000f8210ff */
[C---:B------:R-:W-:Y:S01]  /*0430*/  IMAD.WIDE R20, R23.reuse, 0x4, R20 ;  /* 0x0000000417147825 */ /* 0x040fe200078e0214 */
[----:B------:R1:W2:Y:S01]  /*0440*/  LDG.E.EL R3, desc[UR4][R18.64] ;  /* 0x0000000412037981 */ /* 0x0002a2000c2e1900 */
[----:B------:R-:W-:Y:S02]  /*0450*/  LEA R27, P0, R8, UR6, 0x2 ;  /* 0x00000006081b7c11 */ /* 0x000fe4000f8010ff */
[----:B------:R-:W-:Y:S01]  /*0460*/  LOP3.LUT R26, R26, 0x80, RZ, 0xc0, !PT ;  /* 0x000000801a1a7812 */ /* 0x000fe200078ec0ff */
[----:B------:R3:W4:Y:S01]  /*0470*/  LDG.E.EL R2, desc[UR4][R20.64] ;  /* 0x0000000414027981 */ /* 0x000722000c2e1900 */
[----:B------:R-:W-:Y:S01]  /*0480*/  LOP3.LUT R14, R14, 0x80, RZ, 0xc0, !PT ;  /* 0x000000800e0e7812 */ /* 0x000fe200078ec0ff */
[----:B------:R-:W-:Y:S01]  /*0490*/  IMAD.WIDE R24, R23, 0x4, R24 ;  /* 0x0000000417187825 */ /* 0x000fe200078e0218 */
[----:B------:R-:W-:Y:S01]  /*04a0*/  LEA.HI.X R11, R10, UR7, R11, 0x2, P1 ;  /* 0x000000070a0b7c11 */ /* 0x000fe200088f140b */
[----:B-1----:R-:W1:Y:S01]  /*04b0*/  LDC.64 R18, c[0x0][0x238] ;  /* 0x00008e00ff127b82 */ /* 0x002e620000000a00 */
[----:B------:R-:W-:-:S02]  /*04c0*/  LEA.HI.X R9, R8, UR7, R9, 0x2, P0 ;  /* 0x0000000708097c11 */ /* 0x000fc400080f1409 */
[----:B------:R-:W5:Y:S01]  /*04d0*/  LDG.E.EL R7, desc[UR4][R24.64] ;  /* 0x0000000418077981 */ /* 0x000f62000c2e1900 */
[----:B------:R-:W-:Y:S02]  /*04e0*/  IADD3 R10, P4, R26, R27, RZ ;  /* 0x0000001b1a0a7210 */ /* 0x000fe40007f9e0ff */
[----:B---3--:R-:W-:Y:S02]  /*04f0*/  IADD3 R20, P5, R13, R12, RZ ;  /* 0x0000000c0d147210 */ /* 0x008fe40007fbe0ff */
[----:B------:R-:W-:Y:S02]  /*0500*/  IADD3 R8, P3, R14, R17, RZ ;  /* 0x000000110e087210 */ /* 0x000fe40007f7e0ff */
[----:B------:R-:W-:Y:S01]  /*0510*/  IADD3 R14, P2, R10, R16, RZ ;  /* 0x000000100a0e7210 */ /* 0x000fe20007f5e0ff */
[----:B------:R-:W-:Y:S01]  /*0520*/  IMAD.X R21, R22, 0x1, R15, P5 ;  /* 0x0000000116157824 */ /* 0x000fe200028e060f */
[----:B------:R-:W-:Y:S02]  /*0530*/  IADD3 R12, P1, R13, R10, RZ ;  /* 0x0000000a0d0c7210 */ /* 0x000fe40007f3e0ff */
[----:B------:R-:W-:-:S02]  /*0540*/  IADD3 R10, P0, R8, R16, RZ ;  /* 0x00000010080a7210 */ /* 0x000fc40007f1e0ff */
[----:B------:R-:W-:Y:S01]  /*0550*/  IADD3 R8, P5, R13, R8, RZ ;  /* 0x000000080d087210 */ /* 0x000fe20007fbe0ff */
[----:B------:R-:W3:Y:S01]  /*0560*/  LDC.64 R16, c[0x0][0x248] ;  /* 0x00009200ff107b82 */ /* 0x000ee20000000a00 */
[----:B------:R-:W-:Y:S01]  /*0570*/  IMAD.X R13, RZ, RZ, R9, P4 ;  /* 0x000000ffff0d7224 */ /* 0x000fe200020e0609 */
[----:B------:R-:W-:-:S03]  /*0580*/  IADD3.X R9, RZ, R11, RZ, P3, !PT ;  /* 0x0000000bff097210 */ /* 0x000fc60001ffe4ff */
[--C-:B------:R-:W-:Y:S02]  /*0590*/  IMAD.X R15, R13, 0x1, R0.reuse, P2 ;  /* 0x000000010d0f7824 */ /* 0x100fe400010e0600 */
[C---:B------:R-:W-:Y:S02]  /*05a0*/  IMAD.X R13, R22.reuse, 0x1, R13, P1 ;  /* 0x00000001160d7824 */ /* 0x040fe400008e060d */
[----:B------:R-:W-:Y:S02]  /*05b0*/  IMAD.X R11, R9, 0x1, R0, P0 ;  /* 0x00000001090b7824 */ /* 0x000fe400000e0600 */
[----:B------:R-:W-:Y:S02]  /*05c0*/  IMAD.X R9, R22, 0x1, R9, P5 ;  /* 0x0000000116097824 */ /* 0x000fe400028e0609 */
[----:B------:R-:W-:-:S04]  /*05d0*/  IMAD.WIDE R12, R23, 0x4, R12 ;  /* 0x00000004170c7825 */ /* 0x000fc800078e020c */
[C---:B------:R-:W-:Y:S02]  /*05e0*/  IMAD.WIDE R20, R23.reuse, 0x4, R20 ;  /* 0x0000000417147825 */ /* 0x040fe400078e0214 */
[----:B------:R-:W2:Y:S02]  /*05f0*/  LDG.E.EL R12, desc[UR4][R12.64] ;  /* 0x000000040c0c7981 */ /* 0x000ea4000c2e1900 */
[C---:B------:R-:W-:Y:S02]  /*0600*/  IMAD.WIDE R14, R23.reuse, 0x4, R14 ;  /* 0x00000004170e7825 */ /* 0x040fe400078e020e */
[----:B------:R-:W4:Y:S02]  /*0610*/  LDG.E.EL R20, desc[UR4][R20.64] ;  /* 0x0000000414147981 */ /* 0x000f24000c2e1900 */
[C---:B------:R-:W-:Y:S02]  /*0620*/  IMAD.WIDE R10, R23.reuse, 0x4, R10 ;  /* 0x00000004170a7825 */ /* 0x040fe400078e020a */
[----:B------:R-:W5:Y:S02]  /*0630*/  LDG.E.EL R14, desc[UR4][R14.64] ;  /* 0x000000040e0e7981 */ /* 0x000f64000c2e1900 */
[----:B------:R-:W-:-:S02]  /*0640*/  IMAD.WIDE R8, R23, 0x4, R8 ;  /* 0x0000000417087825 */ /* 0x000fc400078e0208 */
[----:B------:R-:W4:Y:S02]  /*0650*/  LDG.E.EL R11, desc[UR4][R10.64] ;  /* 0x000000040a0b7981 */ /* 0x000f24000c2e1900 */
[----:B-1----:R-:W-:Y:S02]  /*0660*/  IMAD.WIDE R18, R6, 0x4, R18 ;  /* 0x0000000406127825 */ /* 0x002fe400078e0212 */
[----:B------:R-:W4:Y:S04]  /*0670*/  LDG.E.EL R9, desc[UR4][R8.64] ;  /* 0x0000000408097981 */ /* 0x000f28000c2e1900 */
[----:B------:R-:W4:Y:S01]  /*0680*/  LDG.E.EL.64 R18, desc[UR4][R18.64] ;  /* 0x0000000412127981 */ /* 0x000f22000c2e1b00 */
[----:B---3--:R-:W-:Y:S02]  /*0690*/  IMAD.WIDE R22, R5, 0x4, R16 ;  /* 0x0000000405167825 */ /* 0x008fe400078e0210 */
[----:B------:R-:W1:Y:S04]  /*06a0*/  LDC.64 R16, c[0x0][0x210] ;  /* 0x00008400ff107b82 */ /* 0x000e680000000a00 */
[----:B------:R-:W3:Y:S01]  /*06b0*/  LDG.E.EL R22, desc[UR4][R22.64] ;  /* 0x0000000416167981 */ /* 0x000ee2000c2e1900 */
[----:B-1----:R-:W-:-:S04]  /*06c0*/  IMAD.WIDE R16, R4, 0x4, R16 ;  /* 0x0000000404107825 */ /* 0x002fc800078e0210 */
[----:B--2---:R-:W-:Y:S01]  /*06d0*/  FADD R0, -R3, R12 ;  /* 0x0000000c03007221 */ /* 0x004fe20000000100 */
[----:B-----5:R-:W-:Y:S01]  /*06e0*/  FADD R5, -R7, R14 ;  /* 0x0000000e07057221 */ /* 0x020fe20000000100 */
[----:B----4-:R-:W-:Y:S01]  /*06f0*/  FADD R6, -R2, R11 ;  /* 0x0000000b02067221 */ /* 0x010fe20000000100 */
[----:B------:R-:W-:Y:S01]  /*0700*/  FADD R15, -R20, R9 ;  /* 0x00000009140f7221 */ /* 0x000fe20000000100 */
[C---:B------:R-:W-:Y:S01]  /*0710*/  FFMA R0, R18.reuse, R0, R3 ;  /* 0x0000000012007223 */ /* 0x040fe20000000003 */
[----:B------:R-:W-:Y:S01]  /*0720*/  FFMA R5, R18, R5, R7 ;  /* 0x0000000512057223 */ /* 0x000fe20000000007 */
[C---:B------:R-:W-:Y:S01]  /*0730*/  FFMA R3, R19.reuse, R6, R2 ;  /* 0x0000000613037223 */ /* 0x040fe20000000002 */
[----:B------:R-:W-:Y:S02]  /*0740*/  FFMA R20, R19, R15, R20 ;  /* 0x0000000f13147223 */ /* 0x000fe40000000014 */
[----:B------:R-:W-:Y:S02]  /*0750*/  FADD R0, -R5, R0 ;  /* 0x0000000005007221 */ /* 0x000fe40000000100 */
[----:B------:R-:W-:-:S02]  /*0760*/  FADD R20, -R3, R20 ;  /* 0x0000001403147221 */ /* 0x000fc40000000100 */
[C---:B---3--:R-:W-:Y:S02]  /*0770*/  FFMA R2, R22.reuse, R0, R5 ;  /* 0x0000000016027223 */ /* 0x048fe40000000005 */
[----:B------:R-:W-:-:S05]  /*0780*/  FFMA R3, R22, R20, R3 ;  /* 0x0000001416037223 */ /* 0x000fca0000000003 */
[----:B------:R-:W-:Y:S01]  /*0790*/  STG.E.64 desc[UR4][R16.64], R2 ;  /* 0x0000000210007986 */ /* 0x000fe2000c101b04 */
[----:B------:R-:W-:Y:S05]  /*07a0*/  EXIT ;  /* 0x000000000000794d */ /* 0x000fea0003800000 */
.L_x_0:
[----:B------:R-:W-:-:S00]  /*07b0*/  BRA `(.L_x_0) ;  /* 0xfffffffc00fc7947 */ /* 0x000fc0000383ffff */
[----:B------:R-:W-:-:S00]  /*07c0*/  NOP ;  /* 0x0000000000007918 */ /* 0x000fc00000000000 */
        /* <DEDUP_REMOVED lines=11> */
.L_x_1:


//--------------------- .nv.constant0.triton_poi_fused__unsafe_index_add_mul_sub_30 --------------------------
	.section	.nv.constant0.triton_poi_fused__unsafe_index_add_mul_sub_30,"a",@progbits
	.sectionflags	@""
	.align	4
.nv.constant0.triton_poi_fused__unsafe_index_add_mul_sub_30:
	.zero		596
